	.headerflags	@"EF_CUDA_TEXMODE_UNIFIED EF_CUDA_64BIT_ADDRESS EF_CUDA_ACCELERATORS EF_CUDA_SM90 EF_CUDA_VIRTUAL_SM(EF_CUDA_SM90)"
	.elftype	@"ET_EXEC"


//--------------------- .nv.info                  --------------------------
	.section	.nv.info,"",@"SHT_CUDA_INFO"
	.align	4


	//----- nvinfo : EIATTR_REGCOUNT
	.align		4
        /*0000*/ 	.byte	0x04, 0x2f
        /*0002*/ 	.short	(.L_1 - .L_0)
	.align		4
.L_0:
        /*0004*/ 	.word	index@(triton_poi_fused_clone_view_0)
        /*0008*/ 	.word	0x0000001b


	//----- nvinfo : EIATTR_MIN_STACK_SIZE
	.align		4
.L_1:
        /*000c*/ 	.byte	0x04, 0x12
        /*000e*/ 	.short	(.L_3 - .L_2)
	.align		4
.L_2:
        /*0010*/ 	.word	index@(triton_poi_fused_clone_view_0)
        /*0014*/ 	.word	0x00000000


	//----- nvinfo : EIATTR_FRAME_SIZE
	.align		4
.L_3:
        /*0018*/ 	.byte	0x04, 0x11
        /*001a*/ 	.short	(.L_5 - .L_4)
	.align		4
.L_4:
        /*001c*/ 	.word	index@(triton_poi_fused_clone_view_0)
        /*0020*/ 	.word	0x00000000


	//----- nvinfo : EIATTR_MIN_STACK_SIZE
	.align		4
.L_5:
        /*0024*/ 	.byte	0x04, 0x12
        /*0026*/ 	.short	(.L_7 - .L_6)
	.align		4
.L_6:
        /*0028*/ 	.word	index@(triton_poi_fused_clone_view_0)
        /*002c*/ 	.word	0x00000000
.L_7:


//--------------------- .nv.info.triton_poi_fused_clone_view_0 --------------------------
	.section	.nv.info.triton_poi_fused_clone_view_0,"",@"SHT_CUDA_INFO"
	.sectionflags	@""
	.align	4


	//----- nvinfo : EIATTR_CUDA_API_VERSION
	.align		4
        /*0000*/ 	.byte	0x04, 0x37
        /*0002*/ 	.short	(.L_9 - .L_8)
.L_8:
        /*0004*/ 	.word	0x0000007c


	//----- nvinfo : EIATTR_KPARAM_INFO
	.align		4
.L_9:
        /*0008*/ 	.byte	0x04, 0x17
        /*000a*/ 	.short	(.L_11 - .L_10)
.L_10:
        /*000c*/ 	.word	0x00000000
        /*0010*/ 	.short	0x0004
        /*0012*/ 	.short	0x001c
        /*0014*/ 	.byte	0x00, 0xf0, 0x11, 0x00


	//----- nvinfo : EIATTR_KPARAM_INFO
	.align		4
.L_11:
        /*0018*/ 	.byte	0x04, 0x17
        /*001a*/ 	.short	(.L_13 - .L_12)
.L_12:
        /*001c*/ 	.word	0x00000000
        /*0020*/ 	.short	0x0003
        /*0022*/ 	.short	0x0018
        /*0024*/ 	.byte	0x00, 0xf0, 0x11, 0x00


	//----- nvinfo : EIATTR_KPARAM_INFO
	.align		4
.L_13:
        /*0028*/ 	.byte	0x04, 0x17
        /*002a*/ 	.short	(.L_15 - .L_14)
.L_14:
        /*002c*/ 	.word	0x00000000
        /*0030*/ 	.short	0x0002
        /*0032*/ 	.short	0x0010
        /*0034*/ 	.byte	0x00, 0xf4, 0x21, 0x00


	//----- nvinfo : EIATTR_KPARAM_INFO
	.align		4
.L_15:
        /*0038*/ 	.byte	0x04, 0x17
        /*003a*/ 	.short	(.L_17 - .L_16)
.L_16:
        /*003c*/ 	.word	0x00000000
        /*0040*/ 	.short	0x0001
        /*0042*/ 	.short	0x0008
        /*0044*/ 	.byte	0x00, 0xf4, 0x21, 0x00


	//----- nvinfo : EIATTR_KPARAM_INFO
	.align		4
.L_17:
        /*0048*/ 	.byte	0x04, 0x17
        /*004a*/ 	.short	(.L_19 - .L_18)
.L_18:
        /*004c*/ 	.word	0x00000000
        /*0050*/ 	.short	0x0000
        /*0052*/ 	.short	0x0000
        /*0054*/ 	.byte	0x00, 0xf4, 0x21, 0x00


	//----- nvinfo : EIATTR_SPARSE_MMA_MASK
	.align		4
.L_19:
        /*0058*/ 	.byte	0x03, 0x50
        /*005a*/ 	.short	0x0000


	//----- nvinfo : EIATTR_MAXREG_COUNT
	.align		4
        /*005c*/ 	.byte	0x03, 0x1b
        /*005e*/ 	.short	0x00ff


	//----- nvinfo : EIATTR_EXIT_INSTR_OFFSETS
	.align		4
        /*0060*/ 	.byte	0x04, 0x1c
        /*0062*/ 	.short	(.L_21 - .L_20)


	//   ....[0]....
.L_20:
        /*0064*/ 	.word	0x00000610


	//   ....[1]....
        /*0068*/ 	.word	0x000006a0


	//----- nvinfo : EIATTR_REQNTID
	.align		4
.L_21:
        /*006c*/ 	.byte	0x04, 0x10
        /*006e*/ 	.short	(.L_23 - .L_22)
.L_22:
        /*0070*/ 	.word	0x00000080
        /*0074*/ 	.word	0x00000001
        /*0078*/ 	.word	0x00000001


	//----- nvinfo : EIATTR_CBANK_PARAM_SIZE
	.align		4
.L_23:
        /*007c*/ 	.byte	0x03, 0x19
        /*007e*/ 	.short	0x0020


	//----- nvinfo : EIATTR_PARAM_CBANK
	.align		4
        /*0080*/ 	.byte	0x04, 0x0a
        /*0082*/ 	.short	(.L_25 - .L_24)
	.align		4
.L_24:
        /*0084*/ 	.word	index@(.nv.constant0.triton_poi_fused_clone_view_0)
        /*0088*/ 	.short	0x0210
        /*008a*/ 	.short	0x0020


	//----- nvinfo : EIATTR_SW_WAR
	.align		4
.L_25:
        /*008c*/ 	.byte	0x04, 0x36
        /*008e*/ 	.short	(.L_27 - .L_26)
.L_26:
        /*0090*/ 	.word	0x00000008
.L_27:


//--------------------- .nv.callgraph             --------------------------
	.section	.nv.callgraph,"",@"SHT_CUDA_CALLGRAPH"
	.align	4
	.sectionentsize	8
	.align		4
        /*0000*/ 	.word	0x00000000
	.align		4
        /*0004*/ 	.word	0xffffffff
	.align		4
        /*0008*/ 	.word	0x00000000
	.align		4
        /*000c*/ 	.word	0xfffffffe
	.align		4
        /*0010*/ 	.word	0x00000000
	.align		4
        /*0014*/ 	.word	0xfffffffd
	.align		4
        /*0018*/ 	.word	0x00000000
	.align		4
        /*001c*/ 	.word	0xfffffffc


//--------------------- .text.triton_poi_fused_clone_view_0 --------------------------
	.section	.text.triton_poi_fused_clone_view_0,"ax",@progbits
	.sectionflags	@"SHF_BARRIERS=1"
	.align	128
        .global         triton_poi_fused_clone_view_0
        .type           triton_poi_fused_clone_view_0,@function
        .size           triton_poi_fused_clone_view_0,(.L_x_1 - triton_poi_fused_clone_view_0)
        .other          triton_poi_fused_clone_view_0,@"STO_CUDA_ENTRY STV_DEFAULT"
triton_poi_fused_clone_view_0:
.text.triton_poi_fused_clone_view_0:
[----:B------:R-:W0:Y:S01]  /*0000*/  LDC R1, c[0x0][0x28] ;  /* 0x00000a00ff017b82 */ /* 0x000e220000000800 */
[----:B------:R-:W1:Y:S07]  /*0010*/  S2R R2, SR_CTAID.Y ;  /* 0x0000000000027919 */ /* 0x000e6e0000002600 */
[----:B------:R-:W2:Y:S01]  /*0020*/  LDC.64 R14, c[0x0][0x218] ;  /* 0x00008600ff0e7b82 */ /* 0x000ea20000000a00 */
[----:B------:R-:W-:Y:S01]  /*0030*/  ULDC.64 UR4, c[0x0][0x220] ;  /* 0x0000880000047ab9 */ /* 0x000fe20000000a00 */
[----:B------:R-:W-:Y:S01]  /*0040*/  ULDC.64 UR6, c[0x0][0x208] ;  /* 0x0000820000067ab9 */ /* 0x000fe20000000a00 */
[----:B------:R-:W3:Y:S01]  /*0050*/  S2R R18, SR_TID.X ;  /* 0x0000000000127919 */ /* 0x000ee20000002100 */
[----:B------:R-:W4:Y:S04]  /*0060*/  S2R R6, SR_CTAID.X ;  /* 0x0000000000067919 */ /* 0x000f280000002500 */
[----:B------:R-:W5:Y:S01]  /*0070*/  LDC.64 R8, c[0x0][0x220] ;  /* 0x00008800ff087b82 */ /* 0x000f620000000a00 */
[----:B-1----:R-:W-:Y:S01]  /*0080*/  IMAD.SHL.U32 R0, R2, 0x20, RZ ;  /* 0x0000002002007824 */ /* 0x002fe200078e00ff */
[----:B------:R-:W-:Y:S01]  /*0090*/  SHF.R.S32.HI R3, RZ, 0x1a, R2 ;  /* 0x0000001aff037819 */ /* 0x000fe20000011402 */
[----:B---3--:R-:W-:-:S03]  /*00a0*/  IMAD.SHL.U32 R13, R18, 0x4, RZ ;  /* 0x00000004120d7824 */ /* 0x008fc600078e00ff */
[----:B------:R-:W-:Y:S01]  /*00b0*/  SGXT R3, R3, 0x1 ;  /* 0x000000010303781a */ /* 0x000fe20000000200 */
[----:B----4-:R-:W-:Y:S01]  /*00c0*/  IMAD.SHL.U32 R2, R6, 0x20, RZ ;  /* 0x0000002006027824 */ /* 0x010fe200078e00ff */
[----:B------:R-:W-:-:S04]  /*00d0*/  LOP3.LUT R4, R0, 0x1c, R13, 0xf8, !PT ;  /* 0x0000001c00047812 */ /* 0x000fc800078ef80d */
[----:B------:R-:W-:Y:S02]  /*00e0*/  LEA.HI R5, R3, R4, RZ, 0xc ;  /* 0x0000000403057211 */ /* 0x000fe400078f60ff */
[----:B------:R-:W-:Y:S02]  /*00f0*/  SHF.R.U32.HI R3, RZ, 0x3, R18 ;  /* 0x00000003ff037819 */ /* 0x000fe40000011612 */
[----:B------:R-:W-:Y:S02]  /*0100*/  LOP3.LUT R7, R5, 0xfffff000, RZ, 0xc0, !PT ;  /* 0xfffff00005077812 */ /* 0x000fe400078ec0ff */
[----:B------:R-:W-:Y:S02]  /*0110*/  SGXT.U32 R3, R3, 0x4 ;  /* 0x000000040303781a */ /* 0x000fe40000000000 */
[----:B------:R-:W-:Y:S01]  /*0120*/  SHF.R.S32.HI R5, RZ, 0xc, R5 ;  /* 0x0000000cff057819 */ /* 0x000fe20000011405 */
[----:B------:R-:W-:Y:S01]  /*0130*/  IMAD.IADD R4, R4, 0x1, -R7 ;  /* 0x0000000104047824 */ /* 0x000fe200078e0a07 */
[----:B------:R-:W-:-:S02]  /*0140*/  LOP3.LUT R23, R2, R3, RZ, 0xfc, !PT ;  /* 0x0000000302177212 */ /* 0x000fc400078efcff */
[----:B------:R-:W-:Y:S01]  /*0150*/  SHF.R.S32.HI R12, RZ, 0x1f, R2 ;  /* 0x0000001fff0c7819 */ /* 0x000fe20000011402 */
[----:B------:R-:W-:Y:S01]  /*0160*/  IMAD R10, R5, 0x24000, R4 ;  /* 0x00024000050a7824 */ /* 0x000fe200078e0204 */
[C---:B------:R-:W-:Y:S02]  /*0170*/  LEA R20, P1, R23.reuse, UR4, 0x2 ;  /* 0x0000000417147c11 */ /* 0x040fe4000f8210ff */
[----:B------:R-:W-:Y:S02]  /*0180*/  CS2R R4, SRZ ;  /* 0x0000000000047805 */ /* 0x000fe4000001ff00 */
[----:B------:R-:W-:Y:S01]  /*0190*/  LOP3.LUT R6, R2, 0x10, R3, 0xfe, !PT ;  /* 0x0000001002067812 */ /* 0x000fe200078efe03 */
[C---:B------:R-:W-:Y:S01]  /*01a0*/  IMAD R11, R23.reuse, 0x1000, R10 ;  /* 0x00001000170b7824 */ /* 0x040fe200078e020a */
[C---:B------:R-:W-:Y:S01]  /*01b0*/  LEA.HI.X R21, R23.reuse, UR5, R12, 0x2, P1 ;  /* 0x0000000517157c11 */ /* 0x040fe200088f140c */
[----:B------:R-:W-:Y:S01]  /*01c0*/  IMAD.MOV.U32 R12, RZ, RZ, RZ ;  /* 0x000000ffff0c7224 */ /* 0x000fe200078e00ff */
[C---:B------:R-:W-:Y:S01]  /*01d0*/  ISETP.GE.AND P0, PT, R6.reuse, 0x24, PT ;  /* 0x000000240600780c */ /* 0x040fe20003f06270 */
[----:B------:R-:W-:Y:S01]  /*01e0*/  IMAD R17, R6, 0x1000, R10 ;  /* 0x0000100006117824 */ /* 0x000fe200078e020a */
[C---:B------:R-:W-:Y:S01]  /*01f0*/  ISETP.GE.AND P1, PT, R23.reuse, 0x24, PT ;  /* 0x000000241700780c */ /* 0x040fe20003f26270 */
[----:B-----5:R-:W-:Y:S01]  /*0200*/  IMAD.WIDE R22, R23, 0x4, R8 ;  /* 0x0000000417167825 */ /* 0x020fe200078e0208 */
[----:B------:R-:W-:-:S02]  /*0210*/  CS2R R6, SRZ ;  /* 0x0000000000067805 */ /* 0x000fc4000001ff00 */
[----:B------:R-:W-:Y:S01]  /*0220*/  CS2R R8, SRZ ;  /* 0x0000000000087805 */ /* 0x000fe2000001ff00 */
[----:B--2---:R-:W-:-:S04]  /*0230*/  IMAD.WIDE R16, R17, 0x4, R14 ;  /* 0x0000000411107825 */ /* 0x004fc800078e020e */
[----:B------:R-:W-:Y:S01]  /*0240*/  IMAD.WIDE R14, R11, 0x4, R14 ;  /* 0x000000040b0e7825 */ /* 0x000fe200078e020e */
[----:B------:R-:W-:Y:S01]  /*0250*/  CS2R R10, SRZ ;  /* 0x00000000000a7805 */ /* 0x000fe2000001ff00 */
[----:B------:R1:W2:Y:S02]  /*0260*/  @!P0 LDG.E.EL R12, desc[UR6][R20.64+0x40] ;  /* 0x00004006140c8981 */ /* 0x0002a4000c2e1900 */
[----:B------:R-:W-:Y:S02]  /*0270*/  IMAD.MOV.U32 R19, RZ, RZ, RZ ;  /* 0x000000ffff137224 */ /* 0x000fe400078e00ff */
[----:B------:R3:W2:Y:S04]  /*0280*/  @!P0 LDG.E.EL.128 R4, desc[UR6][R16.64] ;  /* 0x0000000610048981 */ /* 0x0006a8000c2e1d00 */
[----:B------:R-:W4:Y:S04]  /*0290*/  @!P1 LDG.E.EL R19, desc[UR6][R22.64] ;  /* 0x0000000616139981 */ /* 0x000f28000c2e1900 */
[----:B------:R5:W4:Y:S01]  /*02a0*/  @!P1 LDG.E.EL.128 R8, desc[UR6][R14.64] ;  /* 0x000000060e089981 */ /* 0x000b22000c2e1d00 */
[----:B------:R-:W5:Y:S01]  /*02b0*/  S2UR UR5, SR_CgaCtaId ;  /* 0x00000000000579c3 */ /* 0x000f620000008800 */
[----:B------:R-:W-:Y:S01]  /*02c0*/  IMAD.SHL.U32 R18, R18, 0x80, RZ ;  /* 0x0000008012127824 */ /* 0x000fe200078e00ff */
[----:B------:R-:W-:-:S04]  /*02d0*/  UMOV UR4, 0x400 ;  /* 0x0000040000047882 */ /* 0x000fc80000000000 */
[----:B------:R-:W-:-:S04]  /*02e0*/  LOP3.LUT R18, R18, 0x380, RZ, 0xc0, !PT ;  /* 0x0000038012127812 */ /* 0x000fc800078ec0ff */
[C---:B-1----:R-:W-:Y:S02]  /*02f0*/  LOP3.LUT R21, R18.reuse, R3, RZ, 0xfc, !PT ;  /* 0x0000000312157212 */ /* 0x042fe400078efcff */
[C---:B---3--:R-:W-:Y:S02]  /*0300*/  LOP3.LUT R16, R18.reuse, 0x20, RZ, 0xfc, !PT ;  /* 0x0000002012107812 */ /* 0x048fe400078efcff */
[C---:B------:R-:W-:Y:S02]  /*0310*/  LOP3.LUT R20, R18.reuse, 0x40, RZ, 0xfc, !PT ;  /* 0x0000004012147812 */ /* 0x040fe400078efcff */
[C---:B------:R-:W-:Y:S02]  /*0320*/  LOP3.LUT R24, R18.reuse, 0x60, RZ, 0xfc, !PT ;  /* 0x0000006012187812 */ /* 0x040fe400078efcff */
[-C--:B------:R-:W-:Y:S02]  /*0330*/  LEA.HI R17, R18, R21.reuse, RZ, 0x1b ;  /* 0x0000001512117211 */ /* 0x080fe400078fd8ff */
[----:B------:R-:W-:-:S02]  /*0340*/  LEA.HI R18, R16, R21, RZ, 0x1b ;  /* 0x0000001510127211 */ /* 0x000fc400078fd8ff */
[-C--:B------:R-:W-:Y:S01]  /*0350*/  LEA.HI R16, R20, R21.reuse, RZ, 0x1b ;  /* 0x0000001514107211 */ /* 0x080fe200078fd8ff */
[----:B0----5:R-:W-:Y:S01]  /*0360*/  UPRMT UR4, UR5, 0x654, UR4 ;  /* 0x0000065405047896 */ /* 0x021fe20008000004 */
[----:B------:R-:W-:-:S05]  /*0370*/  LEA.HI R14, R24, R21, RZ, 0x1b ;  /* 0x00000015180e7211 */ /* 0x000fca00078fd8ff */
[----:B------:R-:W-:Y:S02]  /*0380*/  LEA R17, R17, UR4, 0x2 ;  /* 0x0000000411117c11 */ /* 0x000fe4000f8e10ff */
[----:B------:R-:W-:Y:S02]  /*0390*/  LEA R18, R18, UR4, 0x2 ;  /* 0x0000000412127c11 */ /* 0x000fe4000f8e10ff */
[----:B------:R-:W-:Y:S02]  /*03a0*/  LEA R16, R16, UR4, 0x2 ;  /* 0x0000000410107c11 */ /* 0x000fe4000f8e10ff */
[----:B------:R-:W-:Y:S01]  /*03b0*/  LEA R14, R14, UR4, 0x2 ;  /* 0x000000040e0e7c11 */ /* 0x000fe2000f8e10ff */
[----:B------:R-:W-:Y:S01]  /*03c0*/  BAR.SYNC.DEFER_BLOCKING 0x0 ;  /* 0x0000000000007b1d */ /* 0x000fe20000010000 */
[C---:B--2---:R-:W-:Y:S01]  /*03d0*/  FADD R15, R12.reuse, R4 ;  /* 0x000000040c0f7221 */ /* 0x044fe20000000000 */
[C---:B------:R-:W-:Y:S01]  /*03e0*/  FADD R20, R12.reuse, R5 ;  /* 0x000000050c147221 */ /* 0x040fe20000000000 */
[C---:B------:R-:W-:Y:S01]  /*03f0*/  FADD R21, R12.reuse, R6 ;  /* 0x000000060c157221 */ /* 0x040fe20000000000 */
[----:B------:R-:W-:Y:S01]  /*0400*/  FADD R12, R12, R7 ;  /* 0x000000070c0c7221 */ /* 0x000fe20000000000 */
[----:B------:R-:W-:Y:S01]  /*0410*/  SHF.R.U32.HI R5, RZ, 0x5, R13 ;  /* 0x00000005ff057819 */ /* 0x000fe2000001160d */
[C---:B----4-:R-:W-:Y:S01]  /*0420*/  FADD R8, R19.reuse, R8 ;  /* 0x0000000813087221 */ /* 0x050fe20000000000 */
[C---:B------:R-:W-:Y:S01]  /*0430*/  FADD R9, R19.reuse, R9 ;  /* 0x0000000913097221 */ /* 0x040fe20000000000 */
[C---:B------:R-:W-:Y:S01]  /*0440*/  FADD R7, R19.reuse, R10 ;  /* 0x0000000a13077221 */ /* 0x040fe20000000000 */
[----:B------:R-:W-:Y:S01]  /*0450*/  FADD R11, R19, R11 ;  /* 0x0000000b130b7221 */ /* 0x000fe20000000000 */
[----:B------:R-:W-:Y:S01]  /*0460*/  LOP3.LUT R10, R13, 0x1fc, RZ, 0xc0, !PT ;  /* 0x000001fc0d0a7812 */ /* 0x000fe200078ec0ff */
[----:B------:R-:W-:Y:S01]  /*0470*/  STS [R17], R8 ;  /* 0x0000000811007388 */ /* 0x000fe20000000800 */
[----:B------:R-:W-:-:S02]  /*0480*/  SGXT.U32 R5, R5, 0x4 ;  /* 0x000000040505781a */ /* 0x000fc40000000000 */
[----:B------:R-:W-:Y:S01]  /*0490*/  LOP3.LUT R13, R2, 0x1c, R13, 0xf8, !PT ;  /* 0x0000001c020d7812 */ /* 0x000fe200078ef80d */
[----:B------:R0:W-:Y:S01]  /*04a0*/  STS [R18+0x80], R9 ;  /* 0x0000800912007388 */ /* 0x0001e20000000800 */
[----:B------:R-:W-:Y:S01]  /*04b0*/  LOP3.LUT R2, R0, R3, RZ, 0xfc, !PT ;  /* 0x0000000300027212 */ /* 0x000fe200078efcff */
[----:B------:R-:W-:Y:S01]  /*04c0*/  IMAD.IADD R5, R10, 0x1, R5 ;  /* 0x000000010a057824 */ /* 0x000fe200078e0205 */
[----:B------:R-:W-:Y:S01]  /*04d0*/  ISETP.GE.AND P0, PT, R13, 0x24, PT ;  /* 0x000000240d00780c */ /* 0x000fe20003f06270 */
[----:B------:R-:W-:Y:S03]  /*04e0*/  STS [R16+0x100], R7 ;  /* 0x0001000710007388 */ /* 0x000fe60000000800 */
[----:B------:R-:W-:Y:S01]  /*04f0*/  LEA R19, R5, UR4, 0x2 ;  /* 0x0000000405137c11 */ /* 0x000fe2000f8e10ff */
[----:B------:R1:W-:Y:S01]  /*0500*/  STS [R14+0x180], R11 ;  /* 0x0001800b0e007388 */ /* 0x0003e20000000800 */
[----:B0-----:R-:W0:Y:S03]  /*0510*/  LDC.64 R8, c[0x0][0x210] ;  /* 0x00008400ff087b82 */ /* 0x001e260000000a00 */
[----:B------:R2:W-:Y:S04]  /*0520*/  STS [R17+0x40], R15 ;  /* 0x0000400f11007388 */ /* 0x0005e80000000800 */
[----:B------:R-:W-:Y:S01]  /*0530*/  STS [R18+0xc0], R20 ;  /* 0x0000c01412007388 */ /* 0x000fe20000000800 */
[----:B-1----:R-:W-:-:S03]  /*0540*/  IMAD R11, R2, 0x24, R13 ;  /* 0x00000024020b7824 */ /* 0x002fc600078e020d */
[----:B------:R-:W-:Y:S01]  /*0550*/  STS [R16+0x140], R21 ;  /* 0x0001401510007388 */ /* 0x000fe20000000800 */
[----:B--2---:R-:W-:-:S03]  /*0560*/  LOP3.LUT R15, R10, 0x200, RZ, 0xfc, !PT ;  /* 0x000002000a0f7812 */ /* 0x004fc600078efcff */
[----:B------:R-:W-:Y:S01]  /*0570*/  STS [R14+0x1c0], R12 ;  /* 0x0001c00c0e007388 */ /* 0x000fe20000000800 */
[----:B------:R-:W-:Y:S01]  /*0580*/  LEA.HI R15, R15, R10, RZ, 0x1b ;  /* 0x0000000a0f0f7211 */ /* 0x000fe200078fd8ff */
[----:B------:R-:W-:Y:S03]  /*0590*/  BAR.SYNC.DEFER_BLOCKING 0x0 ;  /* 0x0000000000007b1d */ /* 0x000fe60000010000 */
[----:B------:R-:W-:Y:S01]  /*05a0*/  LEA R15, R15, UR4, 0x2 ;  /* 0x000000040f0f7c11 */ /* 0x000fe2000f8e10ff */
[----:B0-----:R-:W-:Y:S02]  /*05b0*/  IMAD.WIDE R10, R11, 0x4, R8 ;  /* 0x000000040b0a7825 */ /* 0x001fe400078e0208 */
[----:B------:R-:W-:Y:S04]  /*05c0*/  LDS R4, [R19] ;  /* 0x0000000013047984 */ /* 0x000fe80000000800 */
[----:B------:R-:W-:Y:S04]  /*05d0*/  LDS R5, [R19+0x4] ;  /* 0x0000040013057984 */ /* 0x000fe80000000800 */
[----:B------:R-:W-:Y:S04]  /*05e0*/  LDS R6, [R19+0x8] ;  /* 0x0000080013067984 */ /* 0x000fe80000000800 */
[----:B------:R-:W0:Y:S04]  /*05f0*/  LDS R7, [R19+0xc] ;  /* 0x00000c0013077984 */ /* 0x000e280000000800 */
[----:B0-----:R0:W-:Y:S02]  /*0600*/  @!P0 STG.E.128 desc[UR6][R10.64], R4 ;  /* 0x000000040a008986 */ /* 0x0011e4000c101d06 */
[----:B0-----:R-:W-:Y:S05]  /*0610*/  @P0 EXIT ;  /* 0x000000000000094d */ /* 0x001fea0003800000 */
[----:B0-----:R-:W-:Y:S01]  /*0620*/  LDS R4, [R15+0x800] ;  /* 0x000800000f047984 */ /* 0x001fe20000000800 */
[----:B------:R-:W-:-:S03]  /*0630*/  LOP3.LUT R0, R0, 0x10, R3, 0xfe, !PT ;  /* 0x0000001000007812 */ /* 0x000fc600078efe03 */
[----:B------:R-:W-:Y:S02]  /*0640*/  LDS R5, [R15+0x804] ;  /* 0x000804000f057984 */ /* 0x000fe40000000800 */
[----:B------:R-:W-:Y:S02]  /*0650*/  IMAD R13, R0, 0x24, R13 ;  /* 0x00000024000d7824 */ /* 0x000fe400078e020d */
[----:B------:R-:W-:Y:S02]  /*0660*/  LDS R6, [R15+0x808] ;  /* 0x000808000f067984 */ /* 0x000fe40000000800 */
[----:B------:R-:W-:Y:S02]  /*0670*/  IMAD.WIDE R8, R13, 0x4, R8 ;  /* 0x000000040d087825 */ /* 0x000fe400078e0208 */
[----:B------:R-:W0:Y:S04]  /*0680*/  LDS R7, [R15+0x80c] ;  /* 0x00080c000f077984 */ /* 0x000e280000000800 */
[----:B0-----:R-:W-:Y:S01]  /*0690*/  STG.E.128 desc[UR6][R8.64], R4 ;  /* 0x0000000408007986 */ /* 0x001fe2000c101d06 */
[----:B------:R-:W-:Y:S05]  /*06a0*/  EXIT ;  /* 0x000000000000794d */ /* 0x000fea0003800000 */
.L_x_0:
[----:B------:R-:W-:-:S00]  /*06b0*/  BRA `(.L_x_0) ;  /* 0xfffffffc00fc7947 */ /* 0x000fc0000383ffff */
[----:B------:R-:W-:-:S00]  /*06c0*/  NOP ;  /* 0x0000000000007918 */ /* 0x000fc00000000000 */
        /* <DEDUP_REMOVED lines=11> */
.L_x_1:


//--------------------- .nv.shared.triton_poi_fused_clone_view_0 --------------------------
	.section	.nv.shared.triton_poi_fused_clone_view_0,"aw",@nobits
	.sectionflags	@""
	.align	16
	.zero		1024


//--------------------- .nv.constant0.triton_poi_fused_clone_view_0 --------------------------
	.section	.nv.constant0.triton_poi_fused_clone_view_0,"a",@progbits
	.sectionflags	@""
	.align	4
.nv.constant0.triton_poi_fused_clone_view_0:
	.zero		560
